//
// Generated by NVIDIA NVVM Compiler
//
// Compiler Build ID: CL-36424714
// Cuda compilation tools, release 13.0, V13.0.88
// Based on NVVM 20.0.0
//

.version 9.0
.target sm_100
.address_size 64

	// .globl	_Z28convert_16bit_to_8bit_kernelPKtPhiii

.visible .entry _Z28convert_16bit_to_8bit_kernelPKtPhiii(
	.param .u64 .ptr .align 1 _Z28convert_16bit_to_8bit_kernelPKtPhiii_param_0,
	.param .u64 .ptr .align 1 _Z28convert_16bit_to_8bit_kernelPKtPhiii_param_1,
	.param .u32 _Z28convert_16bit_to_8bit_kernelPKtPhiii_param_2,
	.param .u32 _Z28convert_16bit_to_8bit_kernelPKtPhiii_param_3,
	.param .u32 _Z28convert_16bit_to_8bit_kernelPKtPhiii_param_4
)
{
	.reg .pred 	%p<13>;
	.reg .b16 	%rs<30>;
	.reg .b32 	%r<46>;
	.reg .b64 	%rd<23>;

	ld.param.u64 	%rd5, [_Z28convert_16bit_to_8bit_kernelPKtPhiii_param_0];
	ld.param.u64 	%rd6, [_Z28convert_16bit_to_8bit_kernelPKtPhiii_param_1];
	ld.param.u32 	%r24, [_Z28convert_16bit_to_8bit_kernelPKtPhiii_param_2];
	ld.param.u32 	%r26, [_Z28convert_16bit_to_8bit_kernelPKtPhiii_param_3];
	ld.param.u32 	%r25, [_Z28convert_16bit_to_8bit_kernelPKtPhiii_param_4];
	cvta.to.global.u64 	%rd1, %rd6;
	cvta.to.global.u64 	%rd2, %rd5;
	mov.u32 	%r28, %ctaid.x;
	mov.u32 	%r29, %ntid.x;
	mov.u32 	%r30, %tid.x;
	mad.lo.s32 	%r1, %r28, %r29, %r30;
	mov.u32 	%r31, %ctaid.y;
	mov.u32 	%r32, %ntid.y;
	mov.u32 	%r33, %tid.y;
	mad.lo.s32 	%r34, %r31, %r32, %r33;
	setp.ge.s32 	%p1, %r1, %r24;
	setp.ge.s32 	%p2, %r34, %r26;
	or.pred  	%p3, %p1, %p2;
	@%p3 bra 	$L__BB0_14;
	mad.lo.s32 	%r35, %r24, %r34, %r1;
	mul.lo.s32 	%r3, %r35, %r25;
	setp.lt.s32 	%p4, %r25, 1;
	@%p4 bra 	$L__BB0_14;
	and.b32  	%r4, %r25, 15;
	setp.lt.u32 	%p5, %r25, 16;
	mov.b32 	%r42, 0;
	@%p5 bra 	$L__BB0_5;
	and.b32  	%r42, %r25, 2147483632;
	neg.s32 	%r40, %r42;
	add.s64 	%rd3, %rd2, 16;
	add.s64 	%rd4, %rd1, 7;
	mov.u32 	%r39, %r3;
$L__BB0_4:
	.pragma "nounroll";
	cvt.s64.s32 	%rd7, %r39;
	mul.wide.s32 	%rd8, %r39, 2;
	add.s64 	%rd9, %rd3, %rd8;
	add.s64 	%rd10, %rd4, %rd7;
	ld.global.u8 	%rs1, [%rd9+-15];
	st.global.u8 	[%rd10+-7], %rs1;
	ld.global.u8 	%rs2, [%rd9+-13];
	st.global.u8 	[%rd10+-6], %rs2;
	ld.global.u8 	%rs3, [%rd9+-11];
	st.global.u8 	[%rd10+-5], %rs3;
	ld.global.u8 	%rs4, [%rd9+-9];
	st.global.u8 	[%rd10+-4], %rs4;
	ld.global.u8 	%rs5, [%rd9+-7];
	st.global.u8 	[%rd10+-3], %rs5;
	ld.global.u8 	%rs6, [%rd9+-5];
	st.global.u8 	[%rd10+-2], %rs6;
	ld.global.u8 	%rs7, [%rd9+-3];
	st.global.u8 	[%rd10+-1], %rs7;
	ld.global.u8 	%rs8, [%rd9+-1];
	st.global.u8 	[%rd10], %rs8;
	ld.global.u8 	%rs9, [%rd9+1];
	st.global.u8 	[%rd10+1], %rs9;
	ld.global.u8 	%rs10, [%rd9+3];
	st.global.u8 	[%rd10+2], %rs10;
	ld.global.u8 	%rs11, [%rd9+5];
	st.global.u8 	[%rd10+3], %rs11;
	ld.global.u8 	%rs12, [%rd9+7];
	st.global.u8 	[%rd10+4], %rs12;
	ld.global.u8 	%rs13, [%rd9+9];
	st.global.u8 	[%rd10+5], %rs13;
	ld.global.u8 	%rs14, [%rd9+11];
	st.global.u8 	[%rd10+6], %rs14;
	ld.global.u8 	%rs15, [%rd9+13];
	st.global.u8 	[%rd10+7], %rs15;
	ld.global.u8 	%rs16, [%rd9+15];
	st.global.u8 	[%rd10+8], %rs16;
	add.s32 	%r40, %r40, 16;
	add.s32 	%r39, %r39, 16;
	setp.ne.s32 	%p6, %r40, 0;
	@%p6 bra 	$L__BB0_4;
$L__BB0_5:
	setp.eq.s32 	%p7, %r4, 0;
	@%p7 bra 	$L__BB0_14;
	and.b32  	%r12, %r25, 7;
	setp.lt.u32 	%p8, %r4, 8;
	@%p8 bra 	$L__BB0_8;
	add.s32 	%r37, %r42, %r3;
	cvt.s64.s32 	%rd11, %r37;
	mul.wide.s32 	%rd12, %r37, 2;
	add.s64 	%rd13, %rd2, %rd12;
	ld.global.u8 	%rs17, [%rd13+1];
	add.s64 	%rd14, %rd1, %rd11;
	st.global.u8 	[%rd14], %rs17;
	ld.global.u8 	%rs18, [%rd13+3];
	st.global.u8 	[%rd14+1], %rs18;
	ld.global.u8 	%rs19, [%rd13+5];
	st.global.u8 	[%rd14+2], %rs19;
	ld.global.u8 	%rs20, [%rd13+7];
	st.global.u8 	[%rd14+3], %rs20;
	ld.global.u8 	%rs21, [%rd13+9];
	st.global.u8 	[%rd14+4], %rs21;
	ld.global.u8 	%rs22, [%rd13+11];
	st.global.u8 	[%rd14+5], %rs22;
	ld.global.u8 	%rs23, [%rd13+13];
	st.global.u8 	[%rd14+6], %rs23;
	ld.global.u8 	%rs24, [%rd13+15];
	st.global.u8 	[%rd14+7], %rs24;
	add.s32 	%r42, %r42, 8;
$L__BB0_8:
	setp.eq.s32 	%p9, %r12, 0;
	@%p9 bra 	$L__BB0_14;
	and.b32  	%r15, %r25, 3;
	setp.lt.u32 	%p10, %r12, 4;
	@%p10 bra 	$L__BB0_11;
	add.s32 	%r38, %r42, %r3;
	cvt.s64.s32 	%rd15, %r38;
	mul.wide.s32 	%rd16, %r38, 2;
	add.s64 	%rd17, %rd2, %rd16;
	ld.global.u8 	%rs25, [%rd17+1];
	add.s64 	%rd18, %rd1, %rd15;
	st.global.u8 	[%rd18], %rs25;
	ld.global.u8 	%rs26, [%rd17+3];
	st.global.u8 	[%rd18+1], %rs26;
	ld.global.u8 	%rs27, [%rd17+5];
	st.global.u8 	[%rd18+2], %rs27;
	ld.global.u8 	%rs28, [%rd17+7];
	st.global.u8 	[%rd18+3], %rs28;
	add.s32 	%r42, %r42, 4;
$L__BB0_11:
	setp.eq.s32 	%p11, %r15, 0;
	@%p11 bra 	$L__BB0_14;
	add.s32 	%r45, %r42, %r3;
	neg.s32 	%r44, %r15;
$L__BB0_13:
	.pragma "nounroll";
	cvt.s64.s32 	%rd19, %r45;
	add.s64 	%rd20, %rd1, %rd19;
	mul.wide.s32 	%rd21, %r45, 2;
	add.s64 	%rd22, %rd2, %rd21;
	ld.global.u8 	%rs29, [%rd22+1];
	st.global.u8 	[%rd20], %rs29;
	add.s32 	%r45, %r45, 1;
	add.s32 	%r44, %r44, 1;
	setp.ne.s32 	%p12, %r44, 0;
	@%p12 bra 	$L__BB0_13;
$L__BB0_14:
	ret;

}


// ===== COMPILED SASS (sm_100) =====

	.target	sm_100

	.elftype	@"ET_EXEC"


//--------------------- .note.nv.tkinfo           --------------------------
	.section	.note.nv.tkinfo,"",@"SHT_NOTE"
	.sectionflags	@"SHF_NOTE_NV_TKINFO"
	.tkinfo
        /*0018*/ 	.word	0x00000002
        /*0030*/ 	.string	""
        /*0030*/ 	.string	"ptxas"
        /*0030*/ 	.string	"Cuda compilation tools, release 13.0, V13.0.88"
        /*0030*/ 	.string	"Build cuda_13.0.r13.0/compiler.36424714_0"
        /*0030*/ 	.string	"-arch sm_100 -m 64 "



//--------------------- .note.nv.cuinfo           --------------------------
	.section	.note.nv.cuinfo,"",@"SHT_NOTE"
	.sectionflags	@"SHF_NOTE_NV_CUINFO"
        /*0018*/ 	.short	0x0002
        /*001a*/ 	.short	0x0064
        /*001c*/ 	.short	0x0082
	.zero		2


//--------------------- .nv.info                  --------------------------
	.section	.nv.info,"",@"SHT_CUDA_INFO"
	.align	4


	//----- nvinfo : EIATTR_REGCOUNT
	.align		4
        /*0000*/ 	.byte	0x04, 0x2f
        /*0002*/ 	.short	(.L_1 - .L_0)
	.align		4
.L_0:
        /*0004*/ 	.word	index@(_Z28convert_16bit_to_8bit_kernelPKtPhiii)
        /*0008*/ 	.word	0x00000018


	//----- nvinfo : EIATTR_FRAME_SIZE
	.align		4
.L_1:
        /*000c*/ 	.byte	0x04, 0x11
        /*000e*/ 	.short	(.L_3 - .L_2)
	.align		4
.L_2:
        /*0010*/ 	.word	index@(_Z28convert_16bit_to_8bit_kernelPKtPhiii)
        /*0014*/ 	.word	0x00000000


	//----- nvinfo : EIATTR_MIN_STACK_SIZE
	.align		4
.L_3:
        /*0018*/ 	.byte	0x04, 0x12
        /*001a*/ 	.short	(.L_5 - .L_4)
	.align		4
.L_4:
        /*001c*/ 	.word	index@(_Z28convert_16bit_to_8bit_kernelPKtPhiii)
        /*0020*/ 	.word	0x00000000
.L_5:


//--------------------- .nv.compat                --------------------------
	.section	.nv.compat,"",@"SHT_CUDA_COMPAT_INFO"
	.align	4
        /*0000*/ 	.byte	0x02, 0x09, 0x00, 0x00, 0x02, 0x02, 0x01, 0x00, 0x02, 0x05, 0x05, 0x00, 0x03, 0x07, 0x01, 0x01
        /*0010*/ 	.byte	0x02, 0x03, 0x00, 0x00, 0x02, 0x06, 0x01, 0x00, 0x04, 0x0b, 0x08, 0x00, 0x09, 0x00, 0x00, 0x00
        /*0020*/ 	.byte	0x00, 0x00, 0x00, 0x00


//--------------------- .nv.info._Z28convert_16bit_to_8bit_kernelPKtPhiii --------------------------
	.section	.nv.info._Z28convert_16bit_to_8bit_kernelPKtPhiii,"",@"SHT_CUDA_INFO"
	.sectionflags	@""
	.align	4


	//----- nvinfo : EIATTR_CUDA_API_VERSION
	.align		4
        /*0000*/ 	.byte	0x04, 0x37
        /*0002*/ 	.short	(.L_7 - .L_6)
.L_6:
        /*0004*/ 	.word	0x00000082


	//----- nvinfo : EIATTR_KPARAM_INFO
	.align		4
.L_7:
        /*0008*/ 	.byte	0x04, 0x17
        /*000a*/ 	.short	(.L_9 - .L_8)
.L_8:
        /*000c*/ 	.word	0x00000000
        /*0010*/ 	.short	0x0004
        /*0012*/ 	.short	0x0018
        /*0014*/ 	.byte	0x00, 0xf0, 0x11, 0x00


	//----- nvinfo : EIATTR_KPARAM_INFO
	.align		4
.L_9:
        /*0018*/ 	.byte	0x04, 0x17
        /*001a*/ 	.short	(.L_11 - .L_10)
.L_10:
        /*001c*/ 	.word	0x00000000
        /*0020*/ 	.short	0x0003
        /*0022*/ 	.short	0x0014
        /*0024*/ 	.byte	0x00, 0xf0, 0x11, 0x00


	//----- nvinfo : EIATTR_KPARAM_INFO
	.align		4
.L_11:
        /*0028*/ 	.byte	0x04, 0x17
        /*002a*/ 	.short	(.L_13 - .L_12)
.L_12:
        /*002c*/ 	.word	0x00000000
        /*0030*/ 	.short	0x0002
        /*0032*/ 	.short	0x0010
        /*0034*/ 	.byte	0x00, 0xf0, 0x11, 0x00


	//----- nvinfo : EIATTR_KPARAM_INFO
	.align		4
.L_13:
        /*0038*/ 	.byte	0x04, 0x17
        /*003a*/ 	.short	(.L_15 - .L_14)
.L_14:
        /*003c*/ 	.word	0x00000000
        /*0040*/ 	.short	0x0001
        /*0042*/ 	.short	0x0008
        /*0044*/ 	.byte	0x00, 0xf5, 0x21, 0x00


	//----- nvinfo : EIATTR_KPARAM_INFO
	.align		4
.L_15:
        /*0048*/ 	.byte	0x04, 0x17
        /*004a*/ 	.short	(.L_17 - .L_16)
.L_16:
        /*004c*/ 	.word	0x00000000
        /*0050*/ 	.short	0x0000
        /*0052*/ 	.short	0x0000
        /*0054*/ 	.byte	0x00, 0xf5, 0x21, 0x00


	//----- nvinfo : EIATTR_SPARSE_MMA_MASK
	.align		4
.L_17:
        /*0058*/ 	.byte	0x03, 0x50
        /*005a*/ 	.short	0x0000


	//----- nvinfo : EIATTR_MAXREG_COUNT
	.align		4
        /*005c*/ 	.byte	0x03, 0x1b
        /*005e*/ 	.short	0x00ff


	//----- nvinfo : EIATTR_MERCURY_ISA_VERSION
	.align		4
        /*0060*/ 	.byte	0x03, 0x5f
        /*0062*/ 	.short	0x0101


	//----- nvinfo : EIATTR_VRC_CTA_INIT_COUNT
	.align		4
        /*0064*/ 	.byte	0x02, 0x4a
	.zero		1
	.zero		1


	//----- nvinfo : EIATTR_EXIT_INSTR_OFFSETS
	.align		4
        /*0068*/ 	.byte	0x04, 0x1c
        /*006a*/ 	.short	(.L_19 - .L_18)


	//   ....[0]....
.L_18:
        /*006c*/ 	.word	0x000000c0


	//   ....[1]....
        /*0070*/ 	.word	0x00000100


	//   ....[2]....
        /*0074*/ 	.word	0x00000490


	//   ....[3]....
        /*0078*/ 	.word	0x00000650


	//   ....[4]....
        /*007c*/ 	.word	0x00000790


	//   ....[5]....
        /*0080*/ 	.word	0x00000870


	//----- nvinfo : EIATTR_CBANK_PARAM_SIZE
	.align		4
.L_19:
        /*0084*/ 	.byte	0x03, 0x19
        /*0086*/ 	.short	0x001c


	//----- nvinfo : EIATTR_PARAM_CBANK
	.align		4
        /*0088*/ 	.byte	0x04, 0x0a
        /*008a*/ 	.short	(.L_21 - .L_20)
	.align		4
.L_20:
        /*008c*/ 	.word	index@(.nv.constant0._Z28convert_16bit_to_8bit_kernelPKtPhiii)
        /*0090*/ 	.short	0x0380
        /*0092*/ 	.short	0x001c


	//----- nvinfo : EIATTR_SW_WAR
	.align		4
.L_21:
        /*0094*/ 	.byte	0x04, 0x36
        /*0096*/ 	.short	(.L_23 - .L_22)
.L_22:
        /*0098*/ 	.word	0x00000008
.L_23:


//--------------------- .nv.callgraph             --------------------------
	.section	.nv.callgraph,"",@"SHT_CUDA_CALLGRAPH"
	.align	4
	.sectionentsize	8
	.align		4
        /*0000*/ 	.word	0x00000000
	.align		4
        /*0004*/ 	.word	0xffffffff
	.align		4
        /*0008*/ 	.word	0x00000000
	.align		4
        /*000c*/ 	.word	0xfffffffe
	.align		4
        /*0010*/ 	.word	0x00000000
	.align		4
        /*0014*/ 	.word	0xfffffffd
	.align		4
        /*0018*/ 	.word	0x00000000
	.align		4
        /*001c*/ 	.word	0xfffffffc


//--------------------- .text._Z28convert_16bit_to_8bit_kernelPKtPhiii --------------------------
	.section	.text._Z28convert_16bit_to_8bit_kernelPKtPhiii,"ax",@progbits
	.align	128
        .global         _Z28convert_16bit_to_8bit_kernelPKtPhiii
        .type           _Z28convert_16bit_to_8bit_kernelPKtPhiii,@function
        .size           _Z28convert_16bit_to_8bit_kernelPKtPhiii,(.L_x_6 - _Z28convert_16bit_to_8bit_kernelPKtPhiii)
        .other          _Z28convert_16bit_to_8bit_kernelPKtPhiii,@"STO_CUDA_ENTRY STV_DEFAULT"
_Z28convert_16bit_to_8bit_kernelPKtPhiii:
.text._Z28convert_16bit_to_8bit_kernelPKtPhiii:
[----:B------:R-:W-:Y:S01]  /*0000*/  LDC R1, c[0x0][0x37c] ;  /* 0x0000df00ff017b82 */ /* 0x000fe20000000800 */
[----:B------:R-:W0:Y:S07]  /*0010*/  S2R R2, SR_TID.Y ;  /* 0x0000000000027919 */ /* 0x000e2e0000002200 */
[----:B------:R-:W1:Y:S01]  /*0020*/  LDC R0, c[0x0][0x360] ;  /* 0x0000d800ff007b82 */ /* 0x000e620000000800 */
[----:B------:R-:W2:Y:S01]  /*0030*/  LDCU.64 UR6, c[0x0][0x390] ;  /* 0x00007200ff0677ac */ /* 0x000ea20008000a00 */
[----:B------:R-:W1:Y:S06]  /*0040*/  S2R R5, SR_TID.X ;  /* 0x0000000000057919 */ /* 0x000e6c0000002100 */
[----:B------:R-:W0:Y:S08]  /*0050*/  S2UR UR5, SR_CTAID.Y ;  /* 0x00000000000579c3 */ /* 0x000e300000002600 */
[----:B------:R-:W0:Y:S08]  /*0060*/  LDC R3, c[0x0][0x364] ;  /* 0x0000d900ff037b82 */ /* 0x000e300000000800 */
[----:B------:R-:W1:Y:S01]  /*0070*/  S2UR UR4, SR_CTAID.X ;  /* 0x00000000000479c3 */ /* 0x000e620000002500 */
[----:B0-----:R-:W-:-:S05]  /*0080*/  IMAD R3, R3, UR5, R2 ;  /* 0x0000000503037c24 */ /* 0x001fca000f8e0202 */
[----:B--2---:R-:W-:Y:S01]  /*0090*/  ISETP.GE.AND P0, PT, R3, UR7, PT ;  /* 0x0000000703007c0c */ /* 0x004fe2000bf06270 */
[----:B-1----:R-:W-:-:S05]  /*00a0*/  IMAD R0, R0, UR4, R5 ;  /* 0x0000000400007c24 */ /* 0x002fca000f8e0205 */
[----:B------:R-:W-:-:S13]  /*00b0*/  ISETP.GE.OR P0, PT, R0, UR6, P0 ;  /* 0x0000000600007c0c */ /* 0x000fda0008706670 */
[----:B------:R-:W-:Y:S05]  /*00c0*/  @P0 EXIT ;  /* 0x000000000000094d */ /* 0x000fea0003800000 */
[----:B------:R-:W0:Y:S01]  /*00d0*/  LDC R2, c[0x0][0x398] ;  /* 0x0000e600ff027b82 */ /* 0x000e220000000800 */
[----:B------:R-:W-:Y:S01]  /*00e0*/  IMAD R3, R3, UR6, R0 ;  /* 0x0000000603037c24 */ /* 0x000fe2000f8e0200 */
[----:B0-----:R-:W-:-:S13]  /*00f0*/  ISETP.GE.AND P0, PT, R2, 0x1, PT ;  /* 0x000000010200780c */ /* 0x001fda0003f06270 */
[----:B------:R-:W-:Y:S05]  /*0100*/  @!P0 EXIT ;  /* 0x000000000000894d */ /* 0x000fea0003800000 */
[C---:B------:R-:W-:Y:S01]  /*0110*/  ISETP.GE.U32.AND P1, PT, R2.reuse, 0x10, PT ;  /* 0x000000100200780c */ /* 0x040fe20003f26070 */
[----:B------:R-:W0:Y:S01]  /*0120*/  LDCU.64 UR6, c[0x0][0x358] ;  /* 0x00006b00ff0677ac */ /* 0x000e220008000a00 */
[----:B------:R-:W-:Y:S01]  /*0130*/  LOP3.LUT R10, R2, 0xf, RZ, 0xc0, !PT ;  /* 0x0000000f020a7812 */ /* 0x000fe200078ec0ff */
[----:B------:R-:W-:Y:S02]  /*0140*/  IMAD R0, R3, R2, RZ ;  /* 0x0000000203007224 */ /* 0x000fe400078e02ff */
[----:B------:R-:W-:Y:S01]  /*0150*/  IMAD.MOV.U32 R3, RZ, RZ, RZ ;  /* 0x000000ffff037224 */ /* 0x000fe200078e00ff */
[----:B------:R-:W-:-:S07]  /*0160*/  ISETP.NE.AND P0, PT, R10, RZ, PT ;  /* 0x000000ff0a00720c */ /* 0x000fce0003f05270 */
[----:B------:R-:W-:Y:S06]  /*0170*/  @!P1 BRA `(.L_x_0) ;  /* 0x0000000000c49947 */ /* 0x000fec0003800000 */
[----:B------:R-:W1:Y:S01]  /*0180*/  LDCU.64 UR4, c[0x0][0x380] ;  /* 0x00007000ff0477ac */ /* 0x000e620008000a00 */
[----:B------:R-:W-:Y:S01]  /*0190*/  LOP3.LUT R3, R2, 0x7ffffff0, RZ, 0xc0, !PT ;  /* 0x7ffffff002037812 */ /* 0x000fe200078ec0ff */
[----:B------:R-:W-:-:S04]  /*01a0*/  IMAD.MOV.U32 R9, RZ, RZ, R0 ;  /* 0x000000ffff097224 */ /* 0x000fc800078e0000 */
[----:B------:R-:W-:Y:S01]  /*01b0*/  IMAD.MOV R8, RZ, RZ, -R3 ;  /* 0x000000ffff087224 */ /* 0x000fe200078e0a03 */
[----:B-1----:R-:W-:-:S04]  /*01c0*/  UIADD3 UR4, UP0, UPT, UR4, 0x10, URZ ;  /* 0x0000001004047890 */ /* 0x002fc8000ff1e0ff */
[----:B------:R-:W-:-:S12]  /*01d0*/  UIADD3.X UR5, UPT, UPT, URZ, UR5, URZ, UP0, !UPT ;  /* 0x00000005ff057290 */ /* 0x000fd800087fe4ff */
.L_x_1:
[----:B------:R-:W-:Y:S01]  /*01e0*/  IMAD.U32 R6, RZ, RZ, UR4 ;  /* 0x00000004ff067e24 */ /* 0x000fe2000f8e00ff */
[----:B----4-:R-:W1:Y:S01]  /*01f0*/  LDC.64 R4, c[0x0][0x388] ;  /* 0x0000e200ff047b82 */ /* 0x010e620000000a00 */
[----:B------:R-:W-:Y:S02]  /*0200*/  IMAD.U32 R7, RZ, RZ, UR5 ;  /* 0x00000005ff077e24 */ /* 0x000fe4000f8e00ff */
[----:B------:R-:W-:-:S05]  /*0210*/  IMAD.WIDE R6, R9, 0x2, R6 ;  /* 0x0000000209067825 */ /* 0x000fca00078e0206 */
[----:B0-----:R-:W2:Y:S01]  /*0220*/  LDG.E.U8 R11, desc[UR6][R6.64+-0xf] ;  /* 0xfffff106060b7981 */ /* 0x001ea2000c1e1100 */
[----:B------:R-:W-:Y:S02]  /*0230*/  SHF.R.S32.HI R12, RZ, 0x1f, R9 ;  /* 0x0000001fff0c7819 */ /* 0x000fe40000011409 */
[----:B-1----:R-:W-:-:S04]  /*0240*/  IADD3 R4, P1, P2, R9, 0x7, R4 ;  /* 0x0000000709047810 */ /* 0x002fc80007a3e004 */
[----:B------:R-:W-:-:S05]  /*0250*/  IADD3.X R5, PT, PT, R12, R5, RZ, P1, P2 ;  /* 0x000000050c057210 */ /* 0x000fca0000fe44ff */
[----:B--2---:R0:W-:Y:S04]  /*0260*/  STG.E.U8 desc[UR6][R4.64+-0x7], R11 ;  /* 0xfffff90b04007986 */ /* 0x0041e8000c101106 */
[----:B------:R-:W2:Y:S04]  /*0270*/  LDG.E.U8 R13, desc[UR6][R6.64+-0xd] ;  /* 0xfffff306060d7981 */ /* 0x000ea8000c1e1100 */
[----:B--2---:R1:W-:Y:S04]  /*0280*/  STG.E.U8 desc[UR6][R4.64+-0x6], R13 ;  /* 0xfffffa0d04007986 */ /* 0x0043e8000c101106 */
[----:B------:R-:W2:Y:S04]  /*0290*/  LDG.E.U8 R15, desc[UR6][R6.64+-0xb] ;  /* 0xfffff506060f7981 */ /* 0x000ea8000c1e1100 */
[----:B--2---:R2:W-:Y:S04]  /*02a0*/  STG.E.U8 desc[UR6][R4.64+-0x5], R15 ;  /* 0xfffffb0f04007986 */ /* 0x0045e8000c101106 */
[----:B------:R-:W3:Y:S04]  /*02b0*/  LDG.E.U8 R17, desc[UR6][R6.64+-0x9] ;  /* 0xfffff70606117981 */ /* 0x000ee8000c1e1100 */
[----:B---3--:R3:W-:Y:S04]  /*02c0*/  STG.E.U8 desc[UR6][R4.64+-0x4], R17 ;  /* 0xfffffc1104007986 */ /* 0x0087e8000c101106 */
[----:B------:R-:W4:Y:S04]  /*02d0*/  LDG.E.U8 R19, desc[UR6][R6.64+-0x7] ;  /* 0xfffff90606137981 */ /* 0x000f28000c1e1100 */
[----:B----4-:R4:W-:Y:S04]  /*02e0*/  STG.E.U8 desc[UR6][R4.64+-0x3], R19 ;  /* 0xfffffd1304007986 */ /* 0x0109e8000c101106 */
[----:B------:R-:W5:Y:S04]  /*02f0*/  LDG.E.U8 R21, desc[UR6][R6.64+-0x5] ;  /* 0xfffffb0606157981 */ /* 0x000f68000c1e1100 */
[----:B-----5:R5:W-:Y:S04]  /*0300*/  STG.E.U8 desc[UR6][R4.64+-0x2], R21 ;  /* 0xfffffe1504007986 */ /* 0x020be8000c101106 */
[----:B0-----:R-:W2:Y:S04]  /*0310*/  LDG.E.U8 R11, desc[UR6][R6.64+-0x3] ;  /* 0xfffffd06060b7981 */ /* 0x001ea8000c1e1100 */
[----:B--2---:R0:W-:Y:S04]  /*0320*/  STG.E.U8 desc[UR6][R4.64+-0x1], R11 ;  /* 0xffffff0b04007986 */ /* 0x0041e8000c101106 */
[----:B-1----:R-:W2:Y:S04]  /*0330*/  LDG.E.U8 R13, desc[UR6][R6.64+-0x1] ;  /* 0xffffff06060d7981 */ /* 0x002ea8000c1e1100 */
[----:B--2---:R1:W-:Y:S04]  /*0340*/  STG.E.U8 desc[UR6][R4.64], R13 ;  /* 0x0000000d04007986 */ /* 0x0043e8000c101106 */
[----:B------:R-:W2:Y:S04]  /*0350*/  LDG.E.U8 R15, desc[UR6][R6.64+0x1] ;  /* 0x00000106060f7981 */ /* 0x000ea8000c1e1100 */
[----:B--2---:R2:W-:Y:S04]  /*0360*/  STG.E.U8 desc[UR6][R4.64+0x1], R15 ;  /* 0x0000010f04007986 */ /* 0x0045e8000c101106 */
[----:B---3--:R-:W3:Y:S04]  /*0370*/  LDG.E.U8 R17, desc[UR6][R6.64+0x3] ;  /* 0x0000030606117981 */ /* 0x008ee8000c1e1100 */
[----:B---3--:R3:W-:Y:S04]  /*0380*/  STG.E.U8 desc[UR6][R4.64+0x2], R17 ;  /* 0x0000021104007986 */ /* 0x0087e8000c101106 */
[----:B----4-:R-:W4:Y:S04]  /*0390*/  LDG.E.U8 R19, desc[UR6][R6.64+0x5] ;  /* 0x0000050606137981 */ /* 0x010f28000c1e1100 */
[----:B----4-:R4:W-:Y:S04]  /*03a0*/  STG.E.U8 desc[UR6][R4.64+0x3], R19 ;  /* 0x0000031304007986 */ /* 0x0109e8000c101106 */
[----:B-----5:R-:W5:Y:S04]  /*03b0*/  LDG.E.U8 R21, desc[UR6][R6.64+0x7] ;  /* 0x0000070606157981 */ /* 0x020f68000c1e1100 */
[----:B-----5:R4:W-:Y:S04]  /*03c0*/  STG.E.U8 desc[UR6][R4.64+0x4], R21 ;  /* 0x0000041504007986 */ /* 0x0209e8000c101106 */
[----:B0-----:R-:W5:Y:S04]  /*03d0*/  LDG.E.U8 R11, desc[UR6][R6.64+0x9] ;  /* 0x00000906060b7981 */ /* 0x001f68000c1e1100 */
[----:B-----5:R4:W-:Y:S04]  /*03e0*/  STG.E.U8 desc[UR6][R4.64+0x5], R11 ;  /* 0x0000050b04007986 */ /* 0x0209e8000c101106 */
[----:B-1----:R-:W5:Y:S04]  /*03f0*/  LDG.E.U8 R13, desc[UR6][R6.64+0xb] ;  /* 0x00000b06060d7981 */ /* 0x002f68000c1e1100 */
[----:B-----5:R4:W-:Y:S04]  /*0400*/  STG.E.U8 desc[UR6][R4.64+0x6], R13 ;  /* 0x0000060d04007986 */ /* 0x0209e8000c101106 */
[----:B--2---:R-:W2:Y:S01]  /*0410*/  LDG.E.U8 R15, desc[UR6][R6.64+0xd] ;  /* 0x00000d06060f7981 */ /* 0x004ea2000c1e1100 */
[----:B------:R-:W-:-:S05]  /*0420*/  VIADD R8, R8, 0x10 ;  /* 0x0000001008087836 */ /* 0x000fca0000000000 */
[----:B------:R-:W-:Y:S01]  /*0430*/  ISETP.NE.AND P1, PT, R8, RZ, PT ;  /* 0x000000ff0800720c */ /* 0x000fe20003f25270 */
[----:B--2---:R4:W-:Y:S04]  /*0440*/  STG.E.U8 desc[UR6][R4.64+0x7], R15 ;  /* 0x0000070f04007986 */ /* 0x0049e8000c101106 */
[----:B---3--:R-:W2:Y:S01]  /*0450*/  LDG.E.U8 R17, desc[UR6][R6.64+0xf] ;  /* 0x00000f0606117981 */ /* 0x008ea2000c1e1100 */
[----:B------:R-:W-:-:S03]  /*0460*/  VIADD R9, R9, 0x10 ;  /* 0x0000001009097836 */ /* 0x000fc60000000000 */
[----:B--2---:R4:W-:Y:S04]  /*0470*/  STG.E.U8 desc[UR6][R4.64+0x8], R17 ;  /* 0x0000081104007986 */ /* 0x0049e8000c101106 */
[----:B------:R-:W-:Y:S05]  /*0480*/  @P1 BRA `(.L_x_1) ;  /* 0xfffffffc00541947 */ /* 0x000fea000383ffff */
.L_x_0:
[----:B0-----:R-:W-:Y:S05]  /*0490*/  @!P0 EXIT ;  /* 0x000000000000894d */ /* 0x001fea0003800000 */
[----:B------:R-:W-:Y:S02]  /*04a0*/  ISETP.GE.U32.AND P0, PT, R10, 0x8, PT ;  /* 0x000000080a00780c */ /* 0x000fe40003f06070 */
[----:B------:R-:W-:-:S04]  /*04b0*/  LOP3.LUT R8, R2, 0x7, RZ, 0xc0, !PT ;  /* 0x0000000702087812 */ /* 0x000fc800078ec0ff */
[----:B------:R-:W-:-:S07]  /*04c0*/  ISETP.NE.AND P1, PT, R8, RZ, PT ;  /* 0x000000ff0800720c */ /* 0x000fce0003f25270 */
[----:B------:R-:W-:Y:S06]  /*04d0*/  @!P0 BRA `(.L_x_2) ;  /* 0x00000000005c8947 */ /* 0x000fec0003800000 */
[----:B------:R-:W0:Y:S01]  /*04e0*/  LDC.64 R6, c[0x0][0x380] ;  /* 0x0000e000ff067b82 */ /* 0x000e220000000a00 */
[----:B----4-:R-:W-:Y:S01]  /*04f0*/  IMAD.IADD R5, R0, 0x1, R3 ;  /* 0x0000000100057824 */ /* 0x010fe200078e0203 */
[----:B------:R-:W1:Y:S03]  /*0500*/  LDCU.64 UR4, c[0x0][0x388] ;  /* 0x00007100ff0477ac */ /* 0x000e660008000a00 */
[----:B0-----:R-:W-:-:S05]  /*0510*/  IMAD.WIDE R6, R5, 0x2, R6 ;  /* 0x0000000205067825 */ /* 0x001fca00078e0206 */
[----:B------:R-:W2:Y:S01]  /*0520*/  LDG.E.U8 R9, desc[UR6][R6.64+0x1] ;  /* 0x0000010606097981 */ /* 0x000ea2000c1e1100 */
[----:B-1----:R-:W-:-:S04]  /*0530*/  IADD3 R4, P0, PT, R5, UR4, RZ ;  /* 0x0000000405047c10 */ /* 0x002fc8000ff1e0ff */
[----:B------:R-:W-:-:S05]  /*0540*/  LEA.HI.X.SX32 R5, R5, UR5, 0x1, P0 ;  /* 0x0000000505057c11 */ /* 0x000fca00080f0eff */
[----:B--2---:R0:W-:Y:S04]  /*0550*/  STG.E.U8 desc[UR6][R4.64], R9 ;  /* 0x0000000904007986 */ /* 0x0041e8000c101106 */
[----:B------:R-:W2:Y:S04]  /*0560*/  LDG.E.U8 R11, desc[UR6][R6.64+0x3] ;  /* 0x00000306060b7981 */ /* 0x000ea8000c1e1100 */
[----:B--2---:R1:W-:Y:S04]  /*0570*/  STG.E.U8 desc[UR6][R4.64+0x1], R11 ;  /* 0x0000010b04007986 */ /* 0x0043e8000c101106 */
[----:B------:R-:W2:Y:S04]  /*0580*/  LDG.E.U8 R13, desc[UR6][R6.64+0x5] ;  /* 0x00000506060d7981 */ /* 0x000ea8000c1e1100 */
[----:B--2---:R2:W-:Y:S04]  /*0590*/  STG.E.U8 desc[UR6][R4.64+0x2], R13 ;  /* 0x0000020d04007986 */ /* 0x0045e8000c101106 */
[----:B------:R-:W3:Y:S04]  /*05a0*/  LDG.E.U8 R15, desc[UR6][R6.64+0x7] ;  /* 0x00000706060f7981 */ /* 0x000ee8000c1e1100 */
[----:B---3--:R2:W-:Y:S04]  /*05b0*/  STG.E.U8 desc[UR6][R4.64+0x3], R15 ;  /* 0x0000030f04007986 */ /* 0x0085e8000c101106 */
[----:B------:R-:W3:Y:S04]  /*05c0*/  LDG.E.U8 R17, desc[UR6][R6.64+0x9] ;  /* 0x0000090606117981 */ /* 0x000ee8000c1e1100 */
[----:B---3--:R2:W-:Y:S04]  /*05d0*/  STG.E.U8 desc[UR6][R4.64+0x4], R17 ;  /* 0x0000041104007986 */ /* 0x0085e8000c101106 */
[----:B------:R-:W3:Y:S04]  /*05e0*/  LDG.E.U8 R19, desc[UR6][R6.64+0xb] ;  /* 0x00000b0606137981 */ /* 0x000ee8000c1e1100 */
[----:B---3--:R2:W-:Y:S04]  /*05f0*/  STG.E.U8 desc[UR6][R4.64+0x5], R19 ;  /* 0x0000051304007986 */ /* 0x0085e8000c101106 */
[----:B0-----:R-:W3:Y:S04]  /*0600*/  LDG.E.U8 R9, desc[UR6][R6.64+0xd] ;  /* 0x00000d0606097981 */ /* 0x001ee8000c1e1100 */
[----:B---3--:R2:W-:Y:S04]  /*0610*/  STG.E.U8 desc[UR6][R4.64+0x6], R9 ;  /* 0x0000060904007986 */ /* 0x0085e8000c101106 */
[----:B-1----:R-:W3:Y:S01]  /*0620*/  LDG.E.U8 R11, desc[UR6][R6.64+0xf] ;  /* 0x00000f06060b7981 */ /* 0x002ee2000c1e1100 */
[----:B------:R-:W-:-:S03]  /*0630*/  VIADD R3, R3, 0x8 ;  /* 0x0000000803037836 */ /* 0x000fc60000000000 */
[----:B---3--:R2:W-:Y:S04]  /*0640*/  STG.E.U8 desc[UR6][R4.64+0x7], R11 ;  /* 0x0000070b04007986 */ /* 0x0085e8000c101106 */
.L_x_2:
[----:B------:R-:W-:Y:S05]  /*0650*/  @!P1 EXIT ;  /* 0x000000000000994d */ /* 0x000fea0003800000 */
[----:B------:R-:W-:Y:S02]  /*0660*/  ISETP.GE.U32.AND P0, PT, R8, 0x4, PT ;  /* 0x000000040800780c */ /* 0x000fe40003f06070 */
[----:B------:R-:W-:-:S04]  /*0670*/  LOP3.LUT R2, R2, 0x3, RZ, 0xc0, !PT ;  /* 0x0000000302027812 */ /* 0x000fc800078ec0ff */
[----:B------:R-:W-:-:S07]  /*0680*/  ISETP.NE.AND P1, PT, R2, RZ, PT ;  /* 0x000000ff0200720c */ /* 0x000fce0003f25270 */
[----:B------:R-:W-:Y:S06]  /*0690*/  @!P0 BRA `(.L_x_3) ;  /* 0x00000000003c8947 */ /* 0x000fec0003800000 */
[----:B--2-4-:R-:W0:Y:S01]  /*06a0*/  LDC.64 R4, c[0x0][0x380] ;  /* 0x0000e000ff047b82 */ /* 0x014e220000000a00 */
[----:B------:R-:W-:Y:S01]  /*06b0*/  IMAD.IADD R7, R0, 0x1, R3 ;  /* 0x0000000100077824 */ /* 0x000fe200078e0203 */
        /* <DEDUP_REMOVED lines=10> */
[----:B------:R-:W2:Y:S01]  /*0760*/  LDG.E.U8 R15, desc[UR6][R4.64+0x7] ;  /* 0x00000706040f7981 */ /* 0x000ea2000c1e1100 */
[----:B------:R-:W-:-:S03]  /*0770*/  VIADD R3, R3, 0x4 ;  /* 0x0000000403037836 */ /* 0x000fc60000000000 */
[----:B--2---:R0:W-:Y:S04]  /*0780*/  STG.E.U8 desc[UR6][R6.64+0x3], R15 ;  /* 0x0000030f06007986 */ /* 0x0041e8000c101106 */
.L_x_3:
[----:B------:R-:W-:Y:S05]  /*0790*/  @!P1 EXIT ;  /* 0x000000000000994d */ /* 0x000fea0003800000 */
[----:B0-----:R-:W0:Y:S01]  /*07a0*/  LDC.64 R6, c[0x0][0x380] ;  /* 0x0000e000ff067b82 */ /* 0x001e220000000a00 */
[----:B--2---:R-:W-:Y:S01]  /*07b0*/  IMAD.IADD R9, R0, 0x1, R3 ;  /* 0x0000000100097824 */ /* 0x004fe200078e0203 */
[----:B------:R-:W1:Y:S01]  /*07c0*/  LDCU.64 UR4, c[0x0][0x388] ;  /* 0x00007100ff0477ac */ /* 0x000e620008000a00 */
[----:B------:R-:W-:-:S07]  /*07d0*/  IMAD.MOV R0, RZ, RZ, -R2 ;  /* 0x000000ffff007224 */ /* 0x000fce00078e0a02 */
.L_x_4:
[----:B0-2---:R-:W-:-:S06]  /*07e0*/  IMAD.WIDE R2, R9, 0x2, R6 ;  /* 0x0000000209027825 */ /* 0x005fcc00078e0206 */
[----:B------:R-:W2:Y:S01]  /*07f0*/  LDG.E.U8 R3, desc[UR6][R2.64+0x1] ;  /* 0x0000010602037981 */ /* 0x000ea2000c1e1100 */
[----:B-1--4-:R-:W-:Y:S01]  /*0800*/  IADD3 R4, P0, PT, R9, UR4, RZ ;  /* 0x0000000409047c10 */ /* 0x012fe2000ff1e0ff */
[----:B------:R-:W-:-:S03]  /*0810*/  VIADD R0, R0, 0x1 ;  /* 0x0000000100007836 */ /* 0x000fc60000000000 */
[C---:B------:R-:W-:Y:S01]  /*0820*/  LEA.HI.X.SX32 R5, R9.reuse, UR5, 0x1, P0 ;  /* 0x0000000509057c11 */ /* 0x040fe200080f0eff */
[----:B------:R-:W-:Y:S01]  /*0830*/  VIADD R9, R9, 0x1 ;  /* 0x0000000109097836 */ /* 0x000fe20000000000 */
[----:B------:R-:W-:-:S03]  /*0840*/  ISETP.NE.AND P0, PT, R0, RZ, PT ;  /* 0x000000ff0000720c */ /* 0x000fc60003f05270 */
[----:B--2---:R2:W-:Y:S10]  /*0850*/  STG.E.U8 desc[UR6][R4.64], R3 ;  /* 0x0000000304007986 */ /* 0x0045f4000c101106 */
[----:B------:R-:W-:Y:S05]  /*0860*/  @P0 BRA `(.L_x_4) ;  /* 0xfffffffc00dc0947 */ /* 0x000fea000383ffff */
[----:B------:R-:W-:Y:S05]  /*0870*/  EXIT ;  /* 0x000000000000794d */ /* 0x000fea0003800000 */
.L_x_5:
[----:B------:R-:W-:-:S00]  /*0880*/  BRA `(.L_x_5) ;  /* 0xfffffffc00fc7947 */ /* 0x000fc0000383ffff */
[----:B------:R-:W-:-:S00]  /*0890*/  NOP ;  /* 0x0000000000007918 */ /* 0x000fc00000000000 */
        /* <DEDUP_REMOVED lines=14> */
.L_x_6:


//--------------------- .nv.shared.reserved.0     --------------------------
	.section	.nv.shared.reserved.0,"aw",@nobits
	.weak		__nv_reservedSMEM_offset_0_alias
	.size		__nv_reservedSMEM_offset_0_alias, 0, 64
	.other		__nv_reservedSMEM_offset_0_alias,@"STO_CUDA_RESERVED_SHARED STV_DEFAULT"
__nv_reservedSMEM_offset_0_alias:
	.zero		0
	.zero		64


//--------------------- .nv.constant0._Z28convert_16bit_to_8bit_kernelPKtPhiii --------------------------
	.section	.nv.constant0._Z28convert_16bit_to_8bit_kernelPKtPhiii,"a",@progbits
	.sectionflags	@""
	.align	4
.nv.constant0._Z28convert_16bit_to_8bit_kernelPKtPhiii:
	.zero		924


//--------------------- SYMBOLS --------------------------

	.type		.nv.reservedSmem.offset0,@object
	.size		.nv.reservedSmem.offset0,0x4
